//
// Generated by NVIDIA NVVM Compiler
//
// Compiler Build ID: CL-36424714
// Cuda compilation tools, release 13.0, V13.0.88
// Based on NVVM 20.0.0
//

.version 9.0
.target sm_100
.address_size 64

	// .globl	_Z16memory_load_testPiS_iS_

.visible .entry _Z16memory_load_testPiS_iS_(
	.param .u64 .ptr .align 1 _Z16memory_load_testPiS_iS__param_0,
	.param .u64 .ptr .align 1 _Z16memory_load_testPiS_iS__param_1,
	.param .u32 _Z16memory_load_testPiS_iS__param_2,
	.param .u64 .ptr .align 1 _Z16memory_load_testPiS_iS__param_3
)
{
	.reg .pred 	%p<10>;
	.reg .b32 	%r<122>;
	.reg .b64 	%rd<78>;

	ld.param.u64 	%rd10, [_Z16memory_load_testPiS_iS__param_0];
	ld.param.u64 	%rd11, [_Z16memory_load_testPiS_iS__param_1];
	ld.param.u32 	%r25, [_Z16memory_load_testPiS_iS__param_2];
	ld.param.u64 	%rd12, [_Z16memory_load_testPiS_iS__param_3];
	cvta.to.global.u64 	%rd1, %rd10;
	cvta.to.global.u64 	%rd2, %rd11;
	cvta.to.global.u64 	%rd3, %rd12;
	mov.b32 	%r26, 0;
	st.global.u32 	[%rd3], %r26;
	setp.lt.s32 	%p1, %r25, 1;
	@%p1 bra 	$L__BB0_13;
	and.b32  	%r1, %r25, 15;
	setp.lt.u32 	%p2, %r25, 16;
	mov.b32 	%r114, 0;
	mov.u32 	%r117, %r114;
	@%p2 bra 	$L__BB0_4;
	and.b32  	%r117, %r25, 2147483632;
	neg.s32 	%r112, %r117;
	add.s64 	%rd76, %rd2, 32;
	mov.b32 	%r114, 0;
$L__BB0_3:
	.pragma "nounroll";
	ld.global.u32 	%r29, [%rd76+-32];
	mul.wide.s32 	%rd13, %r29, 4;
	add.s64 	%rd14, %rd1, %rd13;
	ld.global.u32 	%r30, [%rd14];
	add.s32 	%r31, %r114, %r30;
	st.global.u32 	[%rd3], %r31;
	ld.global.u32 	%r32, [%rd76+-28];
	mul.wide.s32 	%rd15, %r32, 4;
	add.s64 	%rd16, %rd1, %rd15;
	ld.global.u32 	%r33, [%rd16];
	add.s32 	%r34, %r31, %r33;
	st.global.u32 	[%rd3], %r34;
	ld.global.u32 	%r35, [%rd76+-24];
	mul.wide.s32 	%rd17, %r35, 4;
	add.s64 	%rd18, %rd1, %rd17;
	ld.global.u32 	%r36, [%rd18];
	add.s32 	%r37, %r34, %r36;
	st.global.u32 	[%rd3], %r37;
	ld.global.u32 	%r38, [%rd76+-20];
	mul.wide.s32 	%rd19, %r38, 4;
	add.s64 	%rd20, %rd1, %rd19;
	ld.global.u32 	%r39, [%rd20];
	add.s32 	%r40, %r37, %r39;
	st.global.u32 	[%rd3], %r40;
	ld.global.u32 	%r41, [%rd76+-16];
	mul.wide.s32 	%rd21, %r41, 4;
	add.s64 	%rd22, %rd1, %rd21;
	ld.global.u32 	%r42, [%rd22];
	add.s32 	%r43, %r40, %r42;
	st.global.u32 	[%rd3], %r43;
	ld.global.u32 	%r44, [%rd76+-12];
	mul.wide.s32 	%rd23, %r44, 4;
	add.s64 	%rd24, %rd1, %rd23;
	ld.global.u32 	%r45, [%rd24];
	add.s32 	%r46, %r43, %r45;
	st.global.u32 	[%rd3], %r46;
	ld.global.u32 	%r47, [%rd76+-8];
	mul.wide.s32 	%rd25, %r47, 4;
	add.s64 	%rd26, %rd1, %rd25;
	ld.global.u32 	%r48, [%rd26];
	add.s32 	%r49, %r46, %r48;
	st.global.u32 	[%rd3], %r49;
	ld.global.u32 	%r50, [%rd76+-4];
	mul.wide.s32 	%rd27, %r50, 4;
	add.s64 	%rd28, %rd1, %rd27;
	ld.global.u32 	%r51, [%rd28];
	add.s32 	%r52, %r49, %r51;
	st.global.u32 	[%rd3], %r52;
	ld.global.u32 	%r53, [%rd76];
	mul.wide.s32 	%rd29, %r53, 4;
	add.s64 	%rd30, %rd1, %rd29;
	ld.global.u32 	%r54, [%rd30];
	add.s32 	%r55, %r52, %r54;
	st.global.u32 	[%rd3], %r55;
	ld.global.u32 	%r56, [%rd76+4];
	mul.wide.s32 	%rd31, %r56, 4;
	add.s64 	%rd32, %rd1, %rd31;
	ld.global.u32 	%r57, [%rd32];
	add.s32 	%r58, %r55, %r57;
	st.global.u32 	[%rd3], %r58;
	ld.global.u32 	%r59, [%rd76+8];
	mul.wide.s32 	%rd33, %r59, 4;
	add.s64 	%rd34, %rd1, %rd33;
	ld.global.u32 	%r60, [%rd34];
	add.s32 	%r61, %r58, %r60;
	st.global.u32 	[%rd3], %r61;
	ld.global.u32 	%r62, [%rd76+12];
	mul.wide.s32 	%rd35, %r62, 4;
	add.s64 	%rd36, %rd1, %rd35;
	ld.global.u32 	%r63, [%rd36];
	add.s32 	%r64, %r61, %r63;
	st.global.u32 	[%rd3], %r64;
	ld.global.u32 	%r65, [%rd76+16];
	mul.wide.s32 	%rd37, %r65, 4;
	add.s64 	%rd38, %rd1, %rd37;
	ld.global.u32 	%r66, [%rd38];
	add.s32 	%r67, %r64, %r66;
	st.global.u32 	[%rd3], %r67;
	ld.global.u32 	%r68, [%rd76+20];
	mul.wide.s32 	%rd39, %r68, 4;
	add.s64 	%rd40, %rd1, %rd39;
	ld.global.u32 	%r69, [%rd40];
	add.s32 	%r70, %r67, %r69;
	st.global.u32 	[%rd3], %r70;
	ld.global.u32 	%r71, [%rd76+24];
	mul.wide.s32 	%rd41, %r71, 4;
	add.s64 	%rd42, %rd1, %rd41;
	ld.global.u32 	%r72, [%rd42];
	add.s32 	%r73, %r70, %r72;
	st.global.u32 	[%rd3], %r73;
	ld.global.u32 	%r74, [%rd76+28];
	mul.wide.s32 	%rd43, %r74, 4;
	add.s64 	%rd44, %rd1, %rd43;
	ld.global.u32 	%r75, [%rd44];
	add.s32 	%r114, %r73, %r75;
	st.global.u32 	[%rd3], %r114;
	add.s32 	%r112, %r112, 16;
	add.s64 	%rd76, %rd76, 64;
	setp.ne.s32 	%p3, %r112, 0;
	@%p3 bra 	$L__BB0_3;
$L__BB0_4:
	setp.eq.s32 	%p4, %r1, 0;
	@%p4 bra 	$L__BB0_13;
	and.b32  	%r10, %r25, 7;
	setp.lt.u32 	%p5, %r1, 8;
	@%p5 bra 	$L__BB0_7;
	mul.wide.u32 	%rd45, %r117, 4;
	add.s64 	%rd46, %rd2, %rd45;
	ld.global.u32 	%r76, [%rd46];
	mul.wide.s32 	%rd47, %r76, 4;
	add.s64 	%rd48, %rd1, %rd47;
	ld.global.u32 	%r77, [%rd48];
	add.s32 	%r78, %r114, %r77;
	st.global.u32 	[%rd3], %r78;
	ld.global.u32 	%r79, [%rd46+4];
	mul.wide.s32 	%rd49, %r79, 4;
	add.s64 	%rd50, %rd1, %rd49;
	ld.global.u32 	%r80, [%rd50];
	add.s32 	%r81, %r78, %r80;
	st.global.u32 	[%rd3], %r81;
	ld.global.u32 	%r82, [%rd46+8];
	mul.wide.s32 	%rd51, %r82, 4;
	add.s64 	%rd52, %rd1, %rd51;
	ld.global.u32 	%r83, [%rd52];
	add.s32 	%r84, %r81, %r83;
	st.global.u32 	[%rd3], %r84;
	ld.global.u32 	%r85, [%rd46+12];
	mul.wide.s32 	%rd53, %r85, 4;
	add.s64 	%rd54, %rd1, %rd53;
	ld.global.u32 	%r86, [%rd54];
	add.s32 	%r87, %r84, %r86;
	st.global.u32 	[%rd3], %r87;
	ld.global.u32 	%r88, [%rd46+16];
	mul.wide.s32 	%rd55, %r88, 4;
	add.s64 	%rd56, %rd1, %rd55;
	ld.global.u32 	%r89, [%rd56];
	add.s32 	%r90, %r87, %r89;
	st.global.u32 	[%rd3], %r90;
	ld.global.u32 	%r91, [%rd46+20];
	mul.wide.s32 	%rd57, %r91, 4;
	add.s64 	%rd58, %rd1, %rd57;
	ld.global.u32 	%r92, [%rd58];
	add.s32 	%r93, %r90, %r92;
	st.global.u32 	[%rd3], %r93;
	ld.global.u32 	%r94, [%rd46+24];
	mul.wide.s32 	%rd59, %r94, 4;
	add.s64 	%rd60, %rd1, %rd59;
	ld.global.u32 	%r95, [%rd60];
	add.s32 	%r96, %r93, %r95;
	st.global.u32 	[%rd3], %r96;
	ld.global.u32 	%r97, [%rd46+28];
	mul.wide.s32 	%rd61, %r97, 4;
	add.s64 	%rd62, %rd1, %rd61;
	ld.global.u32 	%r98, [%rd62];
	add.s32 	%r114, %r96, %r98;
	st.global.u32 	[%rd3], %r114;
	add.s32 	%r117, %r117, 8;
$L__BB0_7:
	setp.eq.s32 	%p6, %r10, 0;
	@%p6 bra 	$L__BB0_13;
	and.b32  	%r15, %r25, 3;
	setp.lt.u32 	%p7, %r10, 4;
	@%p7 bra 	$L__BB0_10;
	mul.wide.u32 	%rd63, %r117, 4;
	add.s64 	%rd64, %rd2, %rd63;
	ld.global.u32 	%r99, [%rd64];
	mul.wide.s32 	%rd65, %r99, 4;
	add.s64 	%rd66, %rd1, %rd65;
	ld.global.u32 	%r100, [%rd66];
	add.s32 	%r101, %r114, %r100;
	st.global.u32 	[%rd3], %r101;
	ld.global.u32 	%r102, [%rd64+4];
	mul.wide.s32 	%rd67, %r102, 4;
	add.s64 	%rd68, %rd1, %rd67;
	ld.global.u32 	%r103, [%rd68];
	add.s32 	%r104, %r101, %r103;
	st.global.u32 	[%rd3], %r104;
	ld.global.u32 	%r105, [%rd64+8];
	mul.wide.s32 	%rd69, %r105, 4;
	add.s64 	%rd70, %rd1, %rd69;
	ld.global.u32 	%r106, [%rd70];
	add.s32 	%r107, %r104, %r106;
	st.global.u32 	[%rd3], %r107;
	ld.global.u32 	%r108, [%rd64+12];
	mul.wide.s32 	%rd71, %r108, 4;
	add.s64 	%rd72, %rd1, %rd71;
	ld.global.u32 	%r109, [%rd72];
	add.s32 	%r114, %r107, %r109;
	st.global.u32 	[%rd3], %r114;
	add.s32 	%r117, %r117, 4;
$L__BB0_10:
	setp.eq.s32 	%p8, %r15, 0;
	@%p8 bra 	$L__BB0_13;
	mul.wide.u32 	%rd73, %r117, 4;
	add.s64 	%rd77, %rd2, %rd73;
	neg.s32 	%r120, %r15;
$L__BB0_12:
	.pragma "nounroll";
	ld.global.u32 	%r110, [%rd77];
	mul.wide.s32 	%rd74, %r110, 4;
	add.s64 	%rd75, %rd1, %rd74;
	ld.global.u32 	%r111, [%rd75];
	add.s32 	%r114, %r114, %r111;
	st.global.u32 	[%rd3], %r114;
	add.s64 	%rd77, %rd77, 4;
	add.s32 	%r120, %r120, 1;
	setp.ne.s32 	%p9, %r120, 0;
	@%p9 bra 	$L__BB0_12;
$L__BB0_13:
	ret;

}


// ===== COMPILED SASS (sm_100) =====

	.target	sm_100

	.elftype	@"ET_EXEC"


//--------------------- .note.nv.tkinfo           --------------------------
	.section	.note.nv.tkinfo,"",@"SHT_NOTE"
	.sectionflags	@"SHF_NOTE_NV_TKINFO"
	.tkinfo
        /*0018*/ 	.word	0x00000002
        /*0030*/ 	.string	""
        /*0030*/ 	.string	"ptxas"
        /*0030*/ 	.string	"Cuda compilation tools, release 13.0, V13.0.88"
        /*0030*/ 	.string	"Build cuda_13.0.r13.0/compiler.36424714_0"
        /*0030*/ 	.string	"-arch sm_100 -m 64 "



//--------------------- .note.nv.cuinfo           --------------------------
	.section	.note.nv.cuinfo,"",@"SHT_NOTE"
	.sectionflags	@"SHF_NOTE_NV_CUINFO"
        /*0018*/ 	.short	0x0002
        /*001a*/ 	.short	0x0064
        /*001c*/ 	.short	0x0082
	.zero		2


//--------------------- .nv.info                  --------------------------
	.section	.nv.info,"",@"SHT_CUDA_INFO"
	.align	4


	//----- nvinfo : EIATTR_REGCOUNT
	.align		4
        /*0000*/ 	.byte	0x04, 0x2f
        /*0002*/ 	.short	(.L_1 - .L_0)
	.align		4
.L_0:
        /*0004*/ 	.word	index@(_Z16memory_load_testPiS_iS_)
        /*0008*/ 	.word	0x00000018


	//----- nvinfo : EIATTR_FRAME_SIZE
	.align		4
.L_1:
        /*000c*/ 	.byte	0x04, 0x11
        /*000e*/ 	.short	(.L_3 - .L_2)
	.align		4
.L_2:
        /*0010*/ 	.word	index@(_Z16memory_load_testPiS_iS_)
        /*0014*/ 	.word	0x00000000


	//----- nvinfo : EIATTR_MIN_STACK_SIZE
	.align		4
.L_3:
        /*0018*/ 	.byte	0x04, 0x12
        /*001a*/ 	.short	(.L_5 - .L_4)
	.align		4
.L_4:
        /*001c*/ 	.word	index@(_Z16memory_load_testPiS_iS_)
        /*0020*/ 	.word	0x00000000
.L_5:


//--------------------- .nv.compat                --------------------------
	.section	.nv.compat,"",@"SHT_CUDA_COMPAT_INFO"
	.align	4
        /*0000*/ 	.byte	0x02, 0x09, 0x00, 0x00, 0x02, 0x02, 0x01, 0x00, 0x02, 0x05, 0x05, 0x00, 0x03, 0x07, 0x01, 0x01
        /*0010*/ 	.byte	0x02, 0x03, 0x00, 0x00, 0x02, 0x06, 0x01, 0x00, 0x04, 0x0b, 0x08, 0x00, 0x09, 0x00, 0x00, 0x00
        /*0020*/ 	.byte	0x00, 0x00, 0x00, 0x00


//--------------------- .nv.info._Z16memory_load_testPiS_iS_ --------------------------
	.section	.nv.info._Z16memory_load_testPiS_iS_,"",@"SHT_CUDA_INFO"
	.sectionflags	@""
	.align	4


	//----- nvinfo : EIATTR_CUDA_API_VERSION
	.align		4
        /*0000*/ 	.byte	0x04, 0x37
        /*0002*/ 	.short	(.L_7 - .L_6)
.L_6:
        /*0004*/ 	.word	0x00000082


	//----- nvinfo : EIATTR_KPARAM_INFO
	.align		4
.L_7:
        /*0008*/ 	.byte	0x04, 0x17
        /*000a*/ 	.short	(.L_9 - .L_8)
.L_8:
        /*000c*/ 	.word	0x00000000
        /*0010*/ 	.short	0x0003
        /*0012*/ 	.short	0x0018
        /*0014*/ 	.byte	0x00, 0xf5, 0x21, 0x00


	//----- nvinfo : EIATTR_KPARAM_INFO
	.align		4
.L_9:
        /*0018*/ 	.byte	0x04, 0x17
        /*001a*/ 	.short	(.L_11 - .L_10)
.L_10:
        /*001c*/ 	.word	0x00000000
        /*0020*/ 	.short	0x0002
        /*0022*/ 	.short	0x0010
        /*0024*/ 	.byte	0x00, 0xf0, 0x11, 0x00


	//----- nvinfo : EIATTR_KPARAM_INFO
	.align		4
.L_11:
        /*0028*/ 	.byte	0x04, 0x17
        /*002a*/ 	.short	(.L_13 - .L_12)
.L_12:
        /*002c*/ 	.word	0x00000000
        /*0030*/ 	.short	0x0001
        /*0032*/ 	.short	0x0008
        /*0034*/ 	.byte	0x00, 0xf5, 0x21, 0x00


	//----- nvinfo : EIATTR_KPARAM_INFO
	.align		4
.L_13:
        /*0038*/ 	.byte	0x04, 0x17
        /*003a*/ 	.short	(.L_15 - .L_14)
.L_14:
        /*003c*/ 	.word	0x00000000
        /*0040*/ 	.short	0x0000
        /*0042*/ 	.short	0x0000
        /*0044*/ 	.byte	0x00, 0xf5, 0x21, 0x00


	//----- nvinfo : EIATTR_SPARSE_MMA_MASK
	.align		4
.L_15:
        /*0048*/ 	.byte	0x03, 0x50
        /*004a*/ 	.short	0x0000


	//----- nvinfo : EIATTR_MAXREG_COUNT
	.align		4
        /*004c*/ 	.byte	0x03, 0x1b
        /*004e*/ 	.short	0x00ff


	//----- nvinfo : EIATTR_MERCURY_ISA_VERSION
	.align		4
        /*0050*/ 	.byte	0x03, 0x5f
        /*0052*/ 	.short	0x0101


	//----- nvinfo : EIATTR_VRC_CTA_INIT_COUNT
	.align		4
        /*0054*/ 	.byte	0x02, 0x4a
	.zero		1
	.zero		1


	//----- nvinfo : EIATTR_EXIT_INSTR_OFFSETS
	.align		4
        /*0058*/ 	.byte	0x04, 0x1c
        /*005a*/ 	.short	(.L_17 - .L_16)


	//   ....[0]....
.L_16:
        /*005c*/ 	.word	0x00000060


	//   ....[1]....
        /*0060*/ 	.word	0x000006b0


	//   ....[2]....
        /*0064*/ 	.word	0x000009c0


	//   ....[3]....
        /*0068*/ 	.word	0x00000b90


	//   ....[4]....
        /*006c*/ 	.word	0x00000c80


	//----- nvinfo : EIATTR_CBANK_PARAM_SIZE
	.align		4
.L_17:
        /*0070*/ 	.byte	0x03, 0x19
        /*0072*/ 	.short	0x0020


	//----- nvinfo : EIATTR_PARAM_CBANK
	.align		4
        /*0074*/ 	.byte	0x04, 0x0a
        /*0076*/ 	.short	(.L_19 - .L_18)
	.align		4
.L_18:
        /*0078*/ 	.word	index@(.nv.constant0._Z16memory_load_testPiS_iS_)
        /*007c*/ 	.short	0x0380
        /*007e*/ 	.short	0x0020


	//----- nvinfo : EIATTR_SW_WAR
	.align		4
.L_19:
        /*0080*/ 	.byte	0x04, 0x36
        /*0082*/ 	.short	(.L_21 - .L_20)
.L_20:
        /*0084*/ 	.word	0x00000008
.L_21:


//--------------------- .nv.callgraph             --------------------------
	.section	.nv.callgraph,"",@"SHT_CUDA_CALLGRAPH"
	.align	4
	.sectionentsize	8
	.align		4
        /*0000*/ 	.word	0x00000000
	.align		4
        /*0004*/ 	.word	0xffffffff
	.align		4
        /*0008*/ 	.word	0x00000000
	.align		4
        /*000c*/ 	.word	0xfffffffe
	.align		4
        /*0010*/ 	.word	0x00000000
	.align		4
        /*0014*/ 	.word	0xfffffffd
	.align		4
        /*0018*/ 	.word	0x00000000
	.align		4
        /*001c*/ 	.word	0xfffffffc


//--------------------- .text._Z16memory_load_testPiS_iS_ --------------------------
	.section	.text._Z16memory_load_testPiS_iS_,"ax",@progbits
	.align	128
        .global         _Z16memory_load_testPiS_iS_
        .type           _Z16memory_load_testPiS_iS_,@function
        .size           _Z16memory_load_testPiS_iS_,(.L_x_6 - _Z16memory_load_testPiS_iS_)
        .other          _Z16memory_load_testPiS_iS_,@"STO_CUDA_ENTRY STV_DEFAULT"
_Z16memory_load_testPiS_iS_:
.text._Z16memory_load_testPiS_iS_:
[----:B------:R-:W-:Y:S08]  /*0000*/  LDC R1, c[0x0][0x37c] ;  /* 0x0000df00ff017b82 */ /* 0x000ff00000000800 */
[----:B------:R-:W0:Y:S01]  /*0010*/  LDC R4, c[0x0][0x390] ;  /* 0x0000e400ff047b82 */ /* 0x000e220000000800 */
[----:B------:R-:W1:Y:S07]  /*0020*/  LDCU.64 UR6, c[0x0][0x358] ;  /* 0x00006b00ff0677ac */ /* 0x000e6e0008000a00 */
[----:B------:R-:W1:Y:S01]  /*0030*/  LDC.64 R2, c[0x0][0x398] ;  /* 0x0000e600ff027b82 */ /* 0x000e620000000a00 */
[----:B0-----:R-:W-:Y:S01]  /*0040*/  ISETP.GE.AND P0, PT, R4, 0x1, PT ;  /* 0x000000010400780c */ /* 0x001fe20003f06270 */
[----:B-1----:R0:W-:-:S12]  /*0050*/  STG.E desc[UR6][R2.64], RZ ;  /* 0x000000ff02007986 */ /* 0x0021d8000c101906 */
[----:B------:R-:W-:Y:S05]  /*0060*/  @!P0 EXIT ;  /* 0x000000000000894d */ /* 0x000fea0003800000 */
[C---:B------:R-:W-:Y:S01]  /*0070*/  ISETP.GE.U32.AND P1, PT, R4.reuse, 0x10, PT ;  /* 0x000000100400780c */ /* 0x040fe20003f26070 */
[----:B------:R-:W-:Y:S01]  /*0080*/  HFMA2 R11, -RZ, RZ, 0, 0 ;  /* 0x00000000ff0b7431 */ /* 0x000fe200000001ff */
[----:B------:R-:W-:Y:S02]  /*0090*/  LOP3.LUT R16, R4, 0xf, RZ, 0xc0, !PT ;  /* 0x0000000f04107812 */ /* 0x000fe400078ec0ff */
[----:B------:R-:W-:Y:S02]  /*00a0*/  MOV R0, RZ ;  /* 0x000000ff00007202 */ /* 0x000fe40000000f00 */
[----:B------:R-:W-:-:S07]  /*00b0*/  ISETP.NE.AND P0, PT, R16, RZ, PT ;  /* 0x000000ff1000720c */ /* 0x000fce0003f05270 */
[----:B------:R-:W-:Y:S06]  /*00c0*/  @!P1 BRA `(.L_x_0) ;  /* 0x0000000400789947 */ /* 0x000fec0003800000 */
[----:B------:R-:W1:Y:S01]  /*00d0*/  LDCU.64 UR4, c[0x0][0x388] ;  /* 0x00007100ff0477ac */ /* 0x000e620008000a00 */
[----:B------:R-:W-:Y:S01]  /*00e0*/  LOP3.LUT R0, R4, 0x7ffffff0, RZ, 0xc0, !PT ;  /* 0x7ffffff004007812 */ /* 0x000fe200078ec0ff */
[----:B------:R-:W-:-:S03]  /*00f0*/  IMAD.MOV.U32 R11, RZ, RZ, RZ ;  /* 0x000000ffff0b7224 */ /* 0x000fc600078e00ff */
[----:B------:R-:W-:Y:S01]  /*0100*/  IADD3 R5, PT, PT, -R0, RZ, RZ ;  /* 0x000000ff00057210 */ /* 0x000fe20007ffe1ff */
[----:B-1----:R-:W-:-:S04]  /*0110*/  UIADD3 UR4, UP0, UPT, UR4, 0x20, URZ ;  /* 0x0000002004047890 */ /* 0x002fc8000ff1e0ff */
[----:B------:R-:W-:Y:S02]  /*0120*/  UIADD3.X UR5, UPT, UPT, URZ, UR5, URZ, UP0, !UPT ;  /* 0x00000005ff057290 */ /* 0x000fe400087fe4ff */
[----:B------:R-:W-:-:S04]  /*0130*/  MOV R6, UR4 ;  /* 0x0000000400067c02 */ /* 0x000fc80008000f00 */
[----:B------:R-:W-:-:S07]  /*0140*/  IMAD.U32 R7, RZ, RZ, UR5 ;  /* 0x00000005ff077e24 */ /* 0x000fce000f8e00ff */
.L_x_1:
[----:B--2---:R-:W2:Y:S01]  /*0150*/  LDG.E R13, desc[UR6][R6.64+-0x20] ;  /* 0xffffe006060d7981 */ /* 0x004ea2000c1e1900 */
[----:B------:R-:W2:Y:S02]  /*0160*/  LDC.64 R8, c[0x0][0x380] ;  /* 0x0000e000ff087b82 */ /* 0x000ea40000000a00 */
[----:B--2---:R-:W-:-:S06]  /*0170*/  IMAD.WIDE R12, R13, 0x4, R8 ;  /* 0x000000040d0c7825 */ /* 0x004fcc00078e0208 */
[----:B------:R-:W2:Y:S02]  /*0180*/  LDG.E R12, desc[UR6][R12.64] ;  /* 0x000000060c0c7981 */ /* 0x000ea4000c1e1900 */
[----:B--2---:R-:W-:-:S05]  /*0190*/  IADD3 R17, PT, PT, R12, R11, RZ ;  /* 0x0000000b0c117210 */ /* 0x004fca0007ffe0ff */
[----:B------:R1:W-:Y:S04]  /*01a0*/  STG.E desc[UR6][R2.64], R17 ;  /* 0x0000001102007986 */ /* 0x0003e8000c101906 */
[----:B------:R-:W2:Y:S02]  /*01b0*/  LDG.E R11, desc[UR6][R6.64+-0x1c] ;  /* 0xffffe406060b7981 */ /* 0x000ea4000c1e1900 */
[----:B--2---:R-:W-:-:S06]  /*01c0*/  IMAD.WIDE R10, R11, 0x4, R8 ;  /* 0x000000040b0a7825 */ /* 0x004fcc00078e0208 */
[----:B------:R-:W2:Y:S02]  /*01d0*/  LDG.E R10, desc[UR6][R10.64] ;  /* 0x000000060a0a7981 */ /* 0x000ea4000c1e1900 */
[----:B--2---:R-:W-:-:S05]  /*01e0*/  IADD3 R19, PT, PT, R17, R10, RZ ;  /* 0x0000000a11137210 */ /* 0x004fca0007ffe0ff */
[----:B------:R2:W-:Y:S04]  /*01f0*/  STG.E desc[UR6][R2.64], R19 ;  /* 0x0000001302007986 */ /* 0x0005e8000c101906 */
[----:B------:R-:W3:Y:S02]  /*0200*/  LDG.E R15, desc[UR6][R6.64+-0x18] ;  /* 0xffffe806060f7981 */ /* 0x000ee4000c1e1900 */
[----:B---3--:R-:W-:-:S06]  /*0210*/  IMAD.WIDE R14, R15, 0x4, R8 ;  /* 0x000000040f0e7825 */ /* 0x008fcc00078e0208 */
[----:B------:R-:W3:Y:S02]  /*0220*/  LDG.E R14, desc[UR6][R14.64] ;  /* 0x000000060e0e7981 */ /* 0x000ee4000c1e1900 */
[----:B---3--:R-:W-:-:S05]  /*0230*/  IMAD.IADD R21, R19, 0x1, R14 ;  /* 0x0000000113157824 */ /* 0x008fca00078e020e */
[----:B------:R3:W-:Y:S04]  /*0240*/  STG.E desc[UR6][R2.64], R21 ;  /* 0x0000001502007986 */ /* 0x0007e8000c101906 */
[----:B------:R-:W4:Y:S02]  /*0250*/  LDG.E R13, desc[UR6][R6.64+-0x14] ;  /* 0xffffec06060d7981 */ /* 0x000f24000c1e1900 */
[----:B----4-:R-:W-:-:S06]  /*0260*/  IMAD.WIDE R12, R13, 0x4, R8 ;  /* 0x000000040d0c7825 */ /* 0x010fcc00078e0208 */
[----:B------:R-:W1:Y:S02]  /*0270*/  LDG.E R12, desc[UR6][R12.64] ;  /* 0x000000060c0c7981 */ /* 0x000e64000c1e1900 */
[----:B-1----:R-:W-:-:S05]  /*0280*/  IADD3 R17, PT, PT, R21, R12, RZ ;  /* 0x0000000c15117210 */ /* 0x002fca0007ffe0ff */
[----:B------:R1:W-:Y:S04]  /*0290*/  STG.E desc[UR6][R2.64], R17 ;  /* 0x0000001102007986 */ /* 0x0003e8000c101906 */
[----:B------:R-:W4:Y:S02]  /*02a0*/  LDG.E R11, desc[UR6][R6.64+-0x10] ;  /* 0xfffff006060b7981 */ /* 0x000f24000c1e1900 */
[----:B----4-:R-:W-:-:S06]  /*02b0*/  IMAD.WIDE R10, R11, 0x4, R8 ;  /* 0x000000040b0a7825 */ /* 0x010fcc00078e0208 */
[----:B------:R-:W2:Y:S02]  /*02c0*/  LDG.E R10, desc[UR6][R10.64] ;  /* 0x000000060a0a7981 */ /* 0x000ea4000c1e1900 */
[----:B--2---:R-:W-:-:S05]  /*02d0*/  IADD3 R19, PT, PT, R17, R10, RZ ;  /* 0x0000000a11137210 */ /* 0x004fca0007ffe0ff */
[----:B------:R2:W-:Y:S04]  /*02e0*/  STG.E desc[UR6][R2.64], R19 ;  /* 0x0000001302007986 */ /* 0x0005e8000c101906 */
[----:B------:R-:W4:Y:S02]  /*02f0*/  LDG.E R15, desc[UR6][R6.64+-0xc] ;  /* 0xfffff406060f7981 */ /* 0x000f24000c1e1900 */
[----:B----4-:R-:W-:-:S06]  /*0300*/  IMAD.WIDE R14, R15, 0x4, R8 ;  /* 0x000000040f0e7825 */ /* 0x010fcc00078e0208 */
        /* <DEDUP_REMOVED lines=32> */
[----:B------:R-:W-:Y:S04]  /*0510*/  STG.E desc[UR6][R2.64], R21 ;  /* 0x0000001502007986 */ /* 0x000fe8000c101906 */
[----:B------:R-:W3:Y:S02]  /*0520*/  LDG.E R13, desc[UR6][R6.64+0x10] ;  /* 0x00001006060d7981 */ /* 0x000ee4000c1e1900 */
[----:B---3--:R-:W-:-:S06]  /*0530*/  IMAD.WIDE R12, R13, 0x4, R8 ;  /* 0x000000040d0c7825 */ /* 0x008fcc00078e0208 */
[----:B------:R-:W1:Y:S02]  /*0540*/  LDG.E R12, desc[UR6][R12.64] ;  /* 0x000000060c0c7981 */ /* 0x000e64000c1e1900 */
[----:B-1----:R-:W-:-:S05]  /*0550*/  IADD3 R17, PT, PT, R21, R12, RZ ;  /* 0x0000000c15117210 */ /* 0x002fca0007ffe0ff */
[----:B------:R1:W-:Y:S04]  /*0560*/  STG.E desc[UR6][R2.64], R17 ;  /* 0x0000001102007986 */ /* 0x0003e8000c101906 */
[----:B------:R-:W3:Y:S02]  /*0570*/  LDG.E R11, desc[UR6][R6.64+0x14] ;  /* 0x00001406060b7981 */ /* 0x000ee4000c1e1900 */
[----:B---3--:R-:W-:-:S06]  /*0580*/  IMAD.WIDE R10, R11, 0x4, R8 ;  /* 0x000000040b0a7825 */ /* 0x008fcc00078e0208 */
        /* <DEDUP_REMOVED lines=8> */
[----:B-1----:R-:W3:Y:S01]  /*0610*/  LDG.E R17, desc[UR6][R6.64+0x1c] ;  /* 0x00001c0606117981 */ /* 0x002ee2000c1e1900 */
[----:B------:R-:W-:Y:S01]  /*0620*/  IADD3 R5, PT, PT, R5, 0x10, RZ ;  /* 0x0000001005057810 */ /* 0x000fe20007ffe0ff */
[----:B---3--:R-:W-:-:S06]  /*0630*/  IMAD.WIDE R8, R17, 0x4, R8 ;  /* 0x0000000411087825 */ /* 0x008fcc00078e0208 */
[----:B------:R-:W3:Y:S01]  /*0640*/  LDG.E R8, desc[UR6][R8.64] ;  /* 0x0000000608087981 */ /* 0x000ee2000c1e1900 */
[----:B------:R-:W-:Y:S02]  /*0650*/  ISETP.NE.AND P1, PT, R5, RZ, PT ;  /* 0x000000ff0500720c */ /* 0x000fe40003f25270 */
[----:B------:R-:W-:-:S05]  /*0660*/  IADD3 R6, P2, PT, R6, 0x40, RZ ;  /* 0x0000004006067810 */ /* 0x000fca0007f5e0ff */
[----:B------:R-:W-:Y:S01]  /*0670*/  IMAD.X R7, RZ, RZ, R7, P2 ;  /* 0x000000ffff077224 */ /* 0x000fe200010e0607 */
[----:B---3--:R-:W-:-:S05]  /*0680*/  IADD3 R11, PT, PT, R13, R8, RZ ;  /* 0x000000080d0b7210 */ /* 0x008fca0007ffe0ff */
[----:B------:R2:W-:Y:S01]  /*0690*/  STG.E desc[UR6][R2.64], R11 ;  /* 0x0000000b02007986 */ /* 0x0005e2000c101906 */
[----:B------:R-:W-:Y:S05]  /*06a0*/  @P1 BRA `(.L_x_1) ;  /* 0xfffffff800a81947 */ /* 0x000fea000383ffff */
.L_x_0:
[----:B------:R-:W-:Y:S05]  /*06b0*/  @!P0 EXIT ;  /* 0x000000000000894d */ /* 0x000fea0003800000 */
[----:B------:R-:W-:Y:S02]  /*06c0*/  ISETP.GE.U32.AND P0, PT, R16, 0x8, PT ;  /* 0x000000081000780c */ /* 0x000fe40003f06070 */
[----:B------:R-:W-:-:S04]  /*06d0*/  LOP3.LUT R5, R4, 0x7, RZ, 0xc0, !PT ;  /* 0x0000000704057812 */ /* 0x000fc800078ec0ff */
[----:B------:R-:W-:-:S07]  /*06e0*/  ISETP.NE.AND P1, PT, R5, RZ, PT ;  /* 0x000000ff0500720c */ /* 0x000fce0003f25270 */
[----:B------:R-:W-:Y:S06]  /*06f0*/  @!P0 BRA `(.L_x_2) ;  /* 0x0000000000b08947 */ /* 0x000fec0003800000 */
[----:B------:R-:W1:Y:S08]  /*0700*/  LDC.64 R6, c[0x0][0x388] ;  /* 0x0000e200ff067b82 */ /* 0x000e700000000a00 */
[----:B------:R-:W3:Y:S01]  /*0710*/  LDC.64 R8, c[0x0][0x380] ;  /* 0x0000e000ff087b82 */ /* 0x000ee20000000a00 */
[----:B-1----:R-:W-:-:S05]  /*0720*/  IMAD.WIDE.U32 R6, R0, 0x4, R6 ;  /* 0x0000000400067825 */ /* 0x002fca00078e0006 */
[----:B--2---:R-:W3:Y:S02]  /*0730*/  LDG.E R13, desc[UR6][R6.64] ;  /* 0x00000006060d7981 */ /* 0x004ee4000c1e1900 */
[----:B---3--:R-:W-:-:S06]  /*0740*/  IMAD.WIDE R12, R13, 0x4, R8 ;  /* 0x000000040d0c7825 */ /* 0x008fcc00078e0208 */
        /* <DEDUP_REMOVED lines=23> */
[----:B------:R-:W2:Y:S02]  /*08c0*/  LDG.E R15, desc[UR6][R6.64+0x14] ;  /* 0x00001406060f7981 */ /* 0x000ea4000c1e1900 */
[----:B--2---:R-:W-:-:S06]  /*08d0*/  IMAD.WIDE R14, R15, 0x4, R8 ;  /* 0x000000040f0e7825 */ /* 0x004fcc00078e0208 */
[----:B------:R-:W3:Y:S02]  /*08e0*/  LDG.E R14, desc[UR6][R14.64] ;  /* 0x000000060e0e7981 */ /* 0x000ee4000c1e1900 */
[----:B---3--:R-:W-:-:S05]  /*08f0*/  IADD3 R21, PT, PT, R19, R14, RZ ;  /* 0x0000000e13157210 */ /* 0x008fca0007ffe0ff */
[----:B------:R4:W-:Y:S04]  /*0900*/  STG.E desc[UR6][R2.64], R21 ;  /* 0x0000001502007986 */ /* 0x0009e8000c101906 */
[----:B------:R-:W2:Y:S02]  /*0910*/  LDG.E R13, desc[UR6][R6.64+0x18] ;  /* 0x00001806060d7981 */ /* 0x000ea4000c1e1900 */
[----:B--2---:R-:W-:-:S06]  /*0920*/  IMAD.WIDE R12, R13, 0x4, R8 ;  /* 0x000000040d0c7825 */ /* 0x004fcc00078e0208 */
[----:B------:R-:W1:Y:S02]  /*0930*/  LDG.E R12, desc[UR6][R12.64] ;  /* 0x000000060c0c7981 */ /* 0x000e64000c1e1900 */
[----:B-1----:R-:W-:-:S05]  /*0940*/  IMAD.IADD R17, R21, 0x1, R12 ;  /* 0x0000000115117824 */ /* 0x002fca00078e020c */
[----:B------:R4:W-:Y:S04]  /*0950*/  STG.E desc[UR6][R2.64], R17 ;  /* 0x0000001102007986 */ /* 0x0009e8000c101906 */
[----:B------:R-:W2:Y:S02]  /*0960*/  LDG.E R11, desc[UR6][R6.64+0x1c] ;  /* 0x00001c06060b7981 */ /* 0x000ea4000c1e1900 */
[----:B--2---:R-:W-:-:S06]  /*0970*/  IMAD.WIDE R8, R11, 0x4, R8 ;  /* 0x000000040b087825 */ /* 0x004fcc00078e0208 */
[----:B------:R-:W2:Y:S01]  /*0980*/  LDG.E R8, desc[UR6][R8.64] ;  /* 0x0000000608087981 */ /* 0x000ea2000c1e1900 */
[----:B------:R-:W-:Y:S02]  /*0990*/  IADD3 R0, PT, PT, R0, 0x8, RZ ;  /* 0x0000000800007810 */ /* 0x000fe40007ffe0ff */
[----:B--2---:R-:W-:-:S05]  /*09a0*/  IADD3 R11, PT, PT, R17, R8, RZ ;  /* 0x00000008110b7210 */ /* 0x004fca0007ffe0ff */
[----:B------:R4:W-:Y:S02]  /*09b0*/  STG.E desc[UR6][R2.64], R11 ;  /* 0x0000000b02007986 */ /* 0x0009e4000c101906 */
.L_x_2:
        /* <DEDUP_REMOVED lines=13> */
[----:B----4-:R-:W2:Y:S02]  /*0a90*/  LDG.E R11, desc[UR6][R6.64+0x4] ;  /* 0x00000406060b7981 */ /* 0x010ea4000c1e1900 */
[----:B--2---:R-:W-:-:S06]  /*0aa0*/  IMAD.WIDE R10, R11, 0x4, R8 ;  /* 0x000000040b0a7825 */ /* 0x004fcc00078e0208 */
[----:B------:R-:W2:Y:S02]  /*0ab0*/  LDG.E R10, desc[UR6][R10.64] ;  /* 0x000000060a0a7981 */ /* 0x000ea4000c1e1900 */
[----:B--2---:R-:W-:-:S05]  /*0ac0*/  IMAD.IADD R17, R5, 0x1, R10 ;  /* 0x0000000105117824 */ /* 0x004fca00078e020a */
[----:B------:R3:W-:Y:S04]  /*0ad0*/  STG.E desc[UR6][R2.64], R17 ;  /* 0x0000001102007986 */ /* 0x0007e8000c101906 */
[----:B------:R-:W2:Y:S02]  /*0ae0*/  LDG.E R15, desc[UR6][R6.64+0x8] ;  /* 0x00000806060f7981 */ /* 0x000ea4000c1e1900 */
[----:B--2---:R-:W-:-:S06]  /*0af0*/  IMAD.WIDE R14, R15, 0x4, R8 ;  /* 0x000000040f0e7825 */ /* 0x004fcc00078e0208 */
[----:B------:R-:W2:Y:S02]  /*0b00*/  LDG.E R14, desc[UR6][R14.64] ;  /* 0x000000060e0e7981 */ /* 0x000ea4000c1e1900 */
[----:B--2---:R-:W-:-:S05]  /*0b10*/  IADD3 R13, PT, PT, R17, R14, RZ ;  /* 0x0000000e110d7210 */ /* 0x004fca0007ffe0ff */
[----:B------:R3:W-:Y:S04]  /*0b20*/  STG.E desc[UR6][R2.64], R13 ;  /* 0x0000000d02007986 */ /* 0x0007e8000c101906 */
[----:B-1----:R-:W2:Y:S02]  /*0b30*/  LDG.E R5, desc[UR6][R6.64+0xc] ;  /* 0x00000c0606057981 */ /* 0x002ea4000c1e1900 */
[----:B--2---:R-:W-:-:S06]  /*0b40*/  IMAD.WIDE R8, R5, 0x4, R8 ;  /* 0x0000000405087825 */ /* 0x004fcc00078e0208 */
[----:B------:R-:W2:Y:S01]  /*0b50*/  LDG.E R8, desc[UR6][R8.64] ;  /* 0x0000000608087981 */ /* 0x000ea2000c1e1900 */
[----:B------:R-:W-:Y:S02]  /*0b60*/  IADD3 R0, PT, PT, R0, 0x4, RZ ;  /* 0x0000000400007810 */ /* 0x000fe40007ffe0ff */
[----:B--2---:R-:W-:-:S05]  /*0b70*/  IADD3 R11, PT, PT, R13, R8, RZ ;  /* 0x000000080d0b7210 */ /* 0x004fca0007ffe0ff */
[----:B------:R3:W-:Y:S02]  /*0b80*/  STG.E desc[UR6][R2.64], R11 ;  /* 0x0000000b02007986 */ /* 0x0007e4000c101906 */
.L_x_3:
[----:B------:R-:W-:Y:S05]  /*0b90*/  @!P1 EXIT ;  /* 0x000000000000994d */ /* 0x000fea0003800000 */
[----:B------:R-:W1:Y:S08]  /*0ba0*/  LDC.64 R6, c[0x0][0x388] ;  /* 0x0000e200ff067b82 */ /* 0x000e700000000a00 */
[----:B------:R-:W0:Y:S01]  /*0bb0*/  LDC.64 R8, c[0x0][0x380] ;  /* 0x0000e000ff087b82 */ /* 0x000e220000000a00 */
[----:B-1----:R-:W-:-:S04]  /*0bc0*/  IMAD.WIDE.U32 R6, R0, 0x4, R6 ;  /* 0x0000000400067825 */ /* 0x002fc800078e0006 */
[----:B------:R-:W-:-:S07]  /*0bd0*/  IMAD.MOV R0, RZ, RZ, -R4 ;  /* 0x000000ffff007224 */ /* 0x000fce00078e0a04 */
.L_x_4:
[----:B------:R-:W0:Y:S01]  /*0be0*/  LDG.E R5, desc[UR6][R6.64] ;  /* 0x0000000606057981 */ /* 0x000e22000c1e1900 */
[----:B------:R-:W-:Y:S01]  /*0bf0*/  IADD3 R0, PT, PT, R0, 0x1, RZ ;  /* 0x0000000100007810 */ /* 0x000fe20007ffe0ff */
[----:B0-----:R-:W-:-:S06]  /*0c00*/  IMAD.WIDE R4, R5, 0x4, R8 ;  /* 0x0000000405047825 */ /* 0x001fcc00078e0208 */
[----:B------:R-:W2:Y:S01]  /*0c10*/  LDG.E R4, desc[UR6][R4.64] ;  /* 0x0000000604047981 */ /* 0x000ea2000c1e1900 */
[----:B------:R-:W-:Y:S02]  /*0c20*/  ISETP.NE.AND P0, PT, R0, RZ, PT ;  /* 0x000000ff0000720c */ /* 0x000fe40003f05270 */
[----:B------:R-:W-:-:S04]  /*0c30*/  IADD3 R6, P1, PT, R6, 0x4, RZ ;  /* 0x0000000406067810 */ /* 0x000fc80007f3e0ff */
[----:B------:R-:W-:Y:S02]  /*0c40*/  IADD3.X R7, PT, PT, RZ, R7, RZ, P1, !PT ;  /* 0x00000007ff077210 */ /* 0x000fe40000ffe4ff */
[----:B-1234-:R-:W-:-:S05]  /*0c50*/  IADD3 R11, PT, PT, R4, R11, RZ ;  /* 0x0000000b040b7210 */ /* 0x01efca0007ffe0ff */
[----:B------:R1:W-:Y:S01]  /*0c60*/  STG.E desc[UR6][R2.64], R11 ;  /* 0x0000000b02007986 */ /* 0x0003e2000c101906 */
[----:B------:R-:W-:Y:S05]  /*0c70*/  @P0 BRA `(.L_x_4) ;  /* 0xfffffffc00d80947 */ /* 0x000fea000383ffff */
[----:B------:R-:W-:Y:S05]  /*0c80*/  EXIT ;  /* 0x000000000000794d */ /* 0x000fea0003800000 */
.L_x_5:
[----:B------:R-:W-:-:S00]  /*0c90*/  BRA `(.L_x_5) ;  /* 0xfffffffc00fc7947 */ /* 0x000fc0000383ffff */
[----:B------:R-:W-:-:S00]  /*0ca0*/  NOP ;  /* 0x0000000000007918 */ /* 0x000fc00000000000 */
        /* <DEDUP_REMOVED lines=13> */
.L_x_6:


//--------------------- .nv.shared.reserved.0     --------------------------
	.section	.nv.shared.reserved.0,"aw",@nobits
	.weak		__nv_reservedSMEM_offset_0_alias
	.size		__nv_reservedSMEM_offset_0_alias, 0, 64
	.other		__nv_reservedSMEM_offset_0_alias,@"STO_CUDA_RESERVED_SHARED STV_DEFAULT"
__nv_reservedSMEM_offset_0_alias:
	.zero		0
	.zero		64


//--------------------- .nv.constant0._Z16memory_load_testPiS_iS_ --------------------------
	.section	.nv.constant0._Z16memory_load_testPiS_iS_,"a",@progbits
	.sectionflags	@""
	.align	4
.nv.constant0._Z16memory_load_testPiS_iS_:
	.zero		928


//--------------------- SYMBOLS --------------------------

	.type		.nv.reservedSmem.offset0,@object
	.size		.nv.reservedSmem.offset0,0x4
